//
// Generated by NVIDIA NVVM Compiler
//
// Compiler Build ID: CL-36424714
// Cuda compilation tools, release 13.0, V13.0.88
// Based on NVVM 20.0.0
//

.version 9.0
.target sm_100
.address_size 64

	// .globl	_Z7mulMatsPfS_S_i

.visible .entry _Z7mulMatsPfS_S_i(
	.param .u64 .ptr .align 1 _Z7mulMatsPfS_S_i_param_0,
	.param .u64 .ptr .align 1 _Z7mulMatsPfS_S_i_param_1,
	.param .u64 .ptr .align 1 _Z7mulMatsPfS_S_i_param_2,
	.param .u32 _Z7mulMatsPfS_S_i_param_3
)
{
	.reg .pred 	%p<10>;
	.reg .b32 	%r<81>;
	.reg .b32 	%f<67>;
	.reg .b64 	%rd<48>;

	ld.param.u64 	%rd5, [_Z7mulMatsPfS_S_i_param_0];
	ld.param.u64 	%rd6, [_Z7mulMatsPfS_S_i_param_1];
	ld.param.u64 	%rd4, [_Z7mulMatsPfS_S_i_param_2];
	ld.param.u32 	%r44, [_Z7mulMatsPfS_S_i_param_3];
	cvta.to.global.u64 	%rd1, %rd6;
	cvta.to.global.u64 	%rd2, %rd5;
	mov.u32 	%r45, %ctaid.x;
	mov.u32 	%r46, %ntid.x;
	mov.u32 	%r47, %tid.x;
	mad.lo.s32 	%r1, %r45, %r46, %r47;
	mov.u32 	%r48, %ctaid.y;
	mov.u32 	%r49, %ntid.y;
	mul.lo.s32 	%r2, %r48, %r49;
	mov.u32 	%r3, %tid.y;
	add.s32 	%r50, %r2, %r3;
	max.s32 	%r51, %r1, %r50;
	setp.ge.s32 	%p1, %r51, %r44;
	@%p1 bra 	$L__BB0_13;
	mul.lo.s32 	%r5, %r44, %r1;
	and.b32  	%r6, %r44, 7;
	setp.lt.u32 	%p2, %r44, 8;
	mov.f32 	%f66, 0f00000000;
	mov.b32 	%r79, 0;
	@%p2 bra 	$L__BB0_4;
	and.b32  	%r79, %r44, 2147483640;
	neg.s32 	%r77, %r79;
	add.s32 	%r53, %r3, %r44;
	add.s32 	%r76, %r53, %r2;
	shl.b32 	%r10, %r44, 3;
	shl.b32 	%r54, %r44, 1;
	add.s32 	%r75, %r50, %r54;
	mad.lo.s32 	%r74, %r44, 3, %r50;
	shl.b32 	%r55, %r44, 2;
	add.s32 	%r73, %r50, %r55;
	mad.lo.s32 	%r72, %r44, 5, %r50;
	mad.lo.s32 	%r71, %r44, 6, %r50;
	mad.lo.s32 	%r70, %r44, 7, %r50;
	add.s64 	%rd3, %rd2, 16;
	mov.f32 	%f66, 0f00000000;
	mov.u32 	%r68, %r5;
	mov.u32 	%r69, %r50;
$L__BB0_3:
	.pragma "nounroll";
	mul.wide.s32 	%rd7, %r68, 4;
	add.s64 	%rd8, %rd3, %rd7;
	ld.global.f32 	%f16, [%rd8+-16];
	mul.wide.u32 	%rd9, %r69, 4;
	add.s64 	%rd10, %rd1, %rd9;
	ld.global.f32 	%f17, [%rd10];
	fma.rn.f32 	%f18, %f16, %f17, %f66;
	ld.global.f32 	%f19, [%rd8+-12];
	mul.wide.u32 	%rd11, %r76, 4;
	add.s64 	%rd12, %rd1, %rd11;
	ld.global.f32 	%f20, [%rd12];
	fma.rn.f32 	%f21, %f19, %f20, %f18;
	ld.global.f32 	%f22, [%rd8+-8];
	mul.wide.u32 	%rd13, %r75, 4;
	add.s64 	%rd14, %rd1, %rd13;
	ld.global.f32 	%f23, [%rd14];
	fma.rn.f32 	%f24, %f22, %f23, %f21;
	ld.global.f32 	%f25, [%rd8+-4];
	mul.wide.u32 	%rd15, %r74, 4;
	add.s64 	%rd16, %rd1, %rd15;
	ld.global.f32 	%f26, [%rd16];
	fma.rn.f32 	%f27, %f25, %f26, %f24;
	ld.global.f32 	%f28, [%rd8];
	mul.wide.u32 	%rd17, %r73, 4;
	add.s64 	%rd18, %rd1, %rd17;
	ld.global.f32 	%f29, [%rd18];
	fma.rn.f32 	%f30, %f28, %f29, %f27;
	ld.global.f32 	%f31, [%rd8+4];
	mul.wide.u32 	%rd19, %r72, 4;
	add.s64 	%rd20, %rd1, %rd19;
	ld.global.f32 	%f32, [%rd20];
	fma.rn.f32 	%f33, %f31, %f32, %f30;
	ld.global.f32 	%f34, [%rd8+8];
	mul.wide.u32 	%rd21, %r71, 4;
	add.s64 	%rd22, %rd1, %rd21;
	ld.global.f32 	%f35, [%rd22];
	fma.rn.f32 	%f36, %f34, %f35, %f33;
	ld.global.f32 	%f37, [%rd8+12];
	mul.wide.u32 	%rd23, %r70, 4;
	add.s64 	%rd24, %rd1, %rd23;
	ld.global.f32 	%f38, [%rd24];
	fma.rn.f32 	%f66, %f37, %f38, %f36;
	add.s32 	%r77, %r77, 8;
	add.s32 	%r76, %r76, %r10;
	add.s32 	%r75, %r75, %r10;
	add.s32 	%r74, %r74, %r10;
	add.s32 	%r73, %r73, %r10;
	add.s32 	%r72, %r72, %r10;
	add.s32 	%r71, %r71, %r10;
	add.s32 	%r70, %r70, %r10;
	add.s32 	%r69, %r69, %r10;
	add.s32 	%r68, %r68, 8;
	setp.ne.s32 	%p3, %r77, 0;
	@%p3 bra 	$L__BB0_3;
$L__BB0_4:
	setp.eq.s32 	%p4, %r6, 0;
	@%p4 bra 	$L__BB0_12;
	and.b32  	%r38, %r44, 3;
	setp.lt.u32 	%p5, %r6, 4;
	@%p5 bra 	$L__BB0_7;
	add.s32 	%r56, %r79, %r5;
	mul.wide.s32 	%rd25, %r56, 4;
	add.s64 	%rd26, %rd2, %rd25;
	ld.global.f32 	%f40, [%rd26];
	mad.lo.s32 	%r57, %r79, %r44, %r50;
	mul.wide.u32 	%rd27, %r57, 4;
	add.s64 	%rd28, %rd1, %rd27;
	ld.global.f32 	%f41, [%rd28];
	fma.rn.f32 	%f42, %f40, %f41, %f66;
	ld.global.f32 	%f43, [%rd26+4];
	add.s32 	%r58, %r57, %r44;
	mul.wide.u32 	%rd29, %r58, 4;
	add.s64 	%rd30, %rd1, %rd29;
	ld.global.f32 	%f44, [%rd30];
	fma.rn.f32 	%f45, %f43, %f44, %f42;
	ld.global.f32 	%f46, [%rd26+8];
	add.s32 	%r59, %r58, %r44;
	mul.wide.u32 	%rd31, %r59, 4;
	add.s64 	%rd32, %rd1, %rd31;
	ld.global.f32 	%f47, [%rd32];
	fma.rn.f32 	%f48, %f46, %f47, %f45;
	ld.global.f32 	%f49, [%rd26+12];
	add.s32 	%r60, %r59, %r44;
	mul.wide.u32 	%rd33, %r60, 4;
	add.s64 	%rd34, %rd1, %rd33;
	ld.global.f32 	%f50, [%rd34];
	fma.rn.f32 	%f66, %f49, %f50, %f48;
	add.s32 	%r79, %r79, 4;
$L__BB0_7:
	setp.eq.s32 	%p6, %r38, 0;
	@%p6 bra 	$L__BB0_12;
	setp.eq.s32 	%p7, %r38, 1;
	@%p7 bra 	$L__BB0_10;
	add.s32 	%r61, %r79, %r5;
	mul.wide.s32 	%rd35, %r61, 4;
	add.s64 	%rd36, %rd2, %rd35;
	ld.global.f32 	%f52, [%rd36];
	mad.lo.s32 	%r62, %r79, %r44, %r50;
	mul.wide.u32 	%rd37, %r62, 4;
	add.s64 	%rd38, %rd1, %rd37;
	ld.global.f32 	%f53, [%rd38];
	fma.rn.f32 	%f54, %f52, %f53, %f66;
	ld.global.f32 	%f55, [%rd36+4];
	add.s32 	%r63, %r62, %r44;
	mul.wide.u32 	%rd39, %r63, 4;
	add.s64 	%rd40, %rd1, %rd39;
	ld.global.f32 	%f56, [%rd40];
	fma.rn.f32 	%f66, %f55, %f56, %f54;
	add.s32 	%r79, %r79, 2;
$L__BB0_10:
	and.b32  	%r64, %r44, 1;
	setp.eq.b32 	%p8, %r64, 1;
	not.pred 	%p9, %p8;
	@%p9 bra 	$L__BB0_12;
	add.s32 	%r65, %r79, %r5;
	mul.wide.s32 	%rd41, %r65, 4;
	add.s64 	%rd42, %rd2, %rd41;
	ld.global.f32 	%f57, [%rd42];
	mad.lo.s32 	%r66, %r79, %r44, %r50;
	mul.wide.u32 	%rd43, %r66, 4;
	add.s64 	%rd44, %rd1, %rd43;
	ld.global.f32 	%f58, [%rd44];
	fma.rn.f32 	%f66, %f57, %f58, %f66;
$L__BB0_12:
	add.s32 	%r67, %r5, %r50;
	cvta.to.global.u64 	%rd45, %rd4;
	mul.wide.s32 	%rd46, %r67, 4;
	add.s64 	%rd47, %rd45, %rd46;
	st.global.f32 	[%rd47], %f66;
$L__BB0_13:
	ret;

}


// ===== COMPILED SASS (sm_100) =====

	.target	sm_100

	.elftype	@"ET_EXEC"


//--------------------- .note.nv.tkinfo           --------------------------
	.section	.note.nv.tkinfo,"",@"SHT_NOTE"
	.sectionflags	@"SHF_NOTE_NV_TKINFO"
	.tkinfo
        /*0018*/ 	.word	0x00000002
        /*0030*/ 	.string	""
        /*0030*/ 	.string	"ptxas"
        /*0030*/ 	.string	"Cuda compilation tools, release 13.0, V13.0.88"
        /*0030*/ 	.string	"Build cuda_13.0.r13.0/compiler.36424714_0"
        /*0030*/ 	.string	"-arch sm_100 -m 64 "



//--------------------- .note.nv.cuinfo           --------------------------
	.section	.note.nv.cuinfo,"",@"SHT_NOTE"
	.sectionflags	@"SHF_NOTE_NV_CUINFO"
        /*0018*/ 	.short	0x0002
        /*001a*/ 	.short	0x0064
        /*001c*/ 	.short	0x0082
	.zero		2


//--------------------- .nv.info                  --------------------------
	.section	.nv.info,"",@"SHT_CUDA_INFO"
	.align	4


	//----- nvinfo : EIATTR_REGCOUNT
	.align		4
        /*0000*/ 	.byte	0x04, 0x2f
        /*0002*/ 	.short	(.L_1 - .L_0)
	.align		4
.L_0:
        /*0004*/ 	.word	index@(_Z7mulMatsPfS_S_i)
        /*0008*/ 	.word	0x00000020


	//----- nvinfo : EIATTR_FRAME_SIZE
	.align		4
.L_1:
        /*000c*/ 	.byte	0x04, 0x11
        /*000e*/ 	.short	(.L_3 - .L_2)
	.align		4
.L_2:
        /*0010*/ 	.word	index@(_Z7mulMatsPfS_S_i)
        /*0014*/ 	.word	0x00000000


	//----- nvinfo : EIATTR_MIN_STACK_SIZE
	.align		4
.L_3:
        /*0018*/ 	.byte	0x04, 0x12
        /*001a*/ 	.short	(.L_5 - .L_4)
	.align		4
.L_4:
        /*001c*/ 	.word	index@(_Z7mulMatsPfS_S_i)
        /*0020*/ 	.word	0x00000000
.L_5:


//--------------------- .nv.compat                --------------------------
	.section	.nv.compat,"",@"SHT_CUDA_COMPAT_INFO"
	.align	4
        /*0000*/ 	.byte	0x02, 0x09, 0x00, 0x00, 0x02, 0x02, 0x01, 0x00, 0x02, 0x05, 0x05, 0x00, 0x03, 0x07, 0x01, 0x01
        /*0010*/ 	.byte	0x02, 0x03, 0x00, 0x00, 0x02, 0x06, 0x01, 0x00, 0x04, 0x0b, 0x08, 0x00, 0x09, 0x00, 0x00, 0x00
        /*0020*/ 	.byte	0x00, 0x00, 0x00, 0x00


//--------------------- .nv.info._Z7mulMatsPfS_S_i --------------------------
	.section	.nv.info._Z7mulMatsPfS_S_i,"",@"SHT_CUDA_INFO"
	.sectionflags	@""
	.align	4


	//----- nvinfo : EIATTR_CUDA_API_VERSION
	.align		4
        /*0000*/ 	.byte	0x04, 0x37
        /*0002*/ 	.short	(.L_7 - .L_6)
.L_6:
        /*0004*/ 	.word	0x00000082


	//----- nvinfo : EIATTR_KPARAM_INFO
	.align		4
.L_7:
        /*0008*/ 	.byte	0x04, 0x17
        /*000a*/ 	.short	(.L_9 - .L_8)
.L_8:
        /*000c*/ 	.word	0x00000000
        /*0010*/ 	.short	0x0003
        /*0012*/ 	.short	0x0018
        /*0014*/ 	.byte	0x00, 0xf0, 0x11, 0x00


	//----- nvinfo : EIATTR_KPARAM_INFO
	.align		4
.L_9:
        /*0018*/ 	.byte	0x04, 0x17
        /*001a*/ 	.short	(.L_11 - .L_10)
.L_10:
        /*001c*/ 	.word	0x00000000
        /*0020*/ 	.short	0x0002
        /*0022*/ 	.short	0x0010
        /*0024*/ 	.byte	0x00, 0xf5, 0x21, 0x00


	//----- nvinfo : EIATTR_KPARAM_INFO
	.align		4
.L_11:
        /*0028*/ 	.byte	0x04, 0x17
        /*002a*/ 	.short	(.L_13 - .L_12)
.L_12:
        /*002c*/ 	.word	0x00000000
        /*0030*/ 	.short	0x0001
        /*0032*/ 	.short	0x0008
        /*0034*/ 	.byte	0x00, 0xf5, 0x21, 0x00


	//----- nvinfo : EIATTR_KPARAM_INFO
	.align		4
.L_13:
        /*0038*/ 	.byte	0x04, 0x17
        /*003a*/ 	.short	(.L_15 - .L_14)
.L_14:
        /*003c*/ 	.word	0x00000000
        /*0040*/ 	.short	0x0000
        /*0042*/ 	.short	0x0000
        /*0044*/ 	.byte	0x00, 0xf5, 0x21, 0x00


	//----- nvinfo : EIATTR_SPARSE_MMA_MASK
	.align		4
.L_15:
        /*0048*/ 	.byte	0x03, 0x50
        /*004a*/ 	.short	0x0000


	//----- nvinfo : EIATTR_MAXREG_COUNT
	.align		4
        /*004c*/ 	.byte	0x03, 0x1b
        /*004e*/ 	.short	0x00ff


	//----- nvinfo : EIATTR_MERCURY_ISA_VERSION
	.align		4
        /*0050*/ 	.byte	0x03, 0x5f
        /*0052*/ 	.short	0x0101


	//----- nvinfo : EIATTR_VRC_CTA_INIT_COUNT
	.align		4
        /*0054*/ 	.byte	0x02, 0x4a
	.zero		1
	.zero		1


	//----- nvinfo : EIATTR_EXIT_INSTR_OFFSETS
	.align		4
        /*0058*/ 	.byte	0x04, 0x1c
        /*005a*/ 	.short	(.L_17 - .L_16)


	//   ....[0]....
.L_16:
        /*005c*/ 	.word	0x000000d0


	//   ....[1]....
        /*0060*/ 	.word	0x00000930


	//----- nvinfo : EIATTR_CBANK_PARAM_SIZE
	.align		4
.L_17:
        /*0064*/ 	.byte	0x03, 0x19
        /*0066*/ 	.short	0x001c


	//----- nvinfo : EIATTR_PARAM_CBANK
	.align		4
        /*0068*/ 	.byte	0x04, 0x0a
        /*006a*/ 	.short	(.L_19 - .L_18)
	.align		4
.L_18:
        /*006c*/ 	.word	index@(.nv.constant0._Z7mulMatsPfS_S_i)
        /*0070*/ 	.short	0x0380
        /*0072*/ 	.short	0x001c


	//----- nvinfo : EIATTR_SW_WAR
	.align		4
.L_19:
        /*0074*/ 	.byte	0x04, 0x36
        /*0076*/ 	.short	(.L_21 - .L_20)
.L_20:
        /*0078*/ 	.word	0x00000008
.L_21:


//--------------------- .nv.callgraph             --------------------------
	.section	.nv.callgraph,"",@"SHT_CUDA_CALLGRAPH"
	.align	4
	.sectionentsize	8
	.align		4
        /*0000*/ 	.word	0x00000000
	.align		4
        /*0004*/ 	.word	0xffffffff
	.align		4
        /*0008*/ 	.word	0x00000000
	.align		4
        /*000c*/ 	.word	0xfffffffe
	.align		4
        /*0010*/ 	.word	0x00000000
	.align		4
        /*0014*/ 	.word	0xfffffffd
	.align		4
        /*0018*/ 	.word	0x00000000
	.align		4
        /*001c*/ 	.word	0xfffffffc


//--------------------- .text._Z7mulMatsPfS_S_i   --------------------------
	.section	.text._Z7mulMatsPfS_S_i,"ax",@progbits
	.align	128
        .global         _Z7mulMatsPfS_S_i
        .type           _Z7mulMatsPfS_S_i,@function
        .size           _Z7mulMatsPfS_S_i,(.L_x_5 - _Z7mulMatsPfS_S_i)
        .other          _Z7mulMatsPfS_S_i,@"STO_CUDA_ENTRY STV_DEFAULT"
_Z7mulMatsPfS_S_i:
.text._Z7mulMatsPfS_S_i:
[----:B------:R-:W-:Y:S01]  /*0000*/  LDC R1, c[0x0][0x37c] ;  /* 0x0000df00ff017b82 */ /* 0x000fe20000000800 */
[----:B------:R-:W0:Y:S07]  /*0010*/  S2R R3, SR_TID.X ;  /* 0x0000000000037919 */ /* 0x000e2e0000002100 */
[----:B------:R-:W1:Y:S01]  /*0020*/  S2UR UR4, SR_CTAID.Y ;  /* 0x00000000000479c3 */ /* 0x000e620000002600 */
[----:B------:R-:W2:Y:S07]  /*0030*/  S2R R9, SR_TID.Y ;  /* 0x0000000000097919 */ /* 0x000eae0000002200 */
[----:B------:R-:W0:Y:S08]  /*0040*/  S2UR UR6, SR_CTAID.X ;  /* 0x00000000000679c3 */ /* 0x000e300000002500 */
[----:B------:R-:W0:Y:S01]  /*0050*/  LDC R4, c[0x0][0x360] ;  /* 0x0000d800ff047b82 */ /* 0x000e220000000800 */
[----:B------:R-:W1:Y:S07]  /*0060*/  LDCU UR5, c[0x0][0x364] ;  /* 0x00006c80ff0577ac */ /* 0x000e6e0008000800 */
[----:B------:R-:W3:Y:S01]  /*0070*/  LDC R0, c[0x0][0x398] ;  /* 0x0000e600ff007b82 */ /* 0x000ee20000000800 */
[----:B-1----:R-:W-:Y:S01]  /*0080*/  UIMAD UR4, UR4, UR5, URZ ;  /* 0x00000005040472a4 */ /* 0x002fe2000f8e02ff */
[----:B0-----:R-:W-:-:S05]  /*0090*/  IMAD R4, R4, UR6, R3 ;  /* 0x0000000604047c24 */ /* 0x001fca000f8e0203 */
[----:B--2---:R-:W-:-:S04]  /*00a0*/  IADD3 R3, PT, PT, R9, UR4, RZ ;  /* 0x0000000409037c10 */ /* 0x004fc8000fffe0ff */
[----:B------:R-:W-:-:S04]  /*00b0*/  VIMNMX R5, PT, PT, R4, R3, !PT ;  /* 0x0000000304057248 */ /* 0x000fc80007fe0100 */
[----:B---3--:R-:W-:-:S13]  /*00c0*/  ISETP.GE.AND P0, PT, R5, R0, PT ;  /* 0x000000000500720c */ /* 0x008fda0003f06270 */
[----:B------:R-:W-:Y:S05]  /*00d0*/  @P0 EXIT ;  /* 0x000000000000094d */ /* 0x000fea0003800000 */
[C---:B------:R-:W-:Y:S01]  /*00e0*/  ISETP.GE.U32.AND P1, PT, R0.reuse, 0x8, PT ;  /* 0x000000080000780c */ /* 0x040fe20003f26070 */
[----:B------:R-:W0:Y:S01]  /*00f0*/  LDCU.64 UR8, c[0x0][0x358] ;  /* 0x00006b00ff0877ac */ /* 0x000e220008000a00 */
[----:B------:R-:W-:Y:S01]  /*0100*/  LOP3.LUT R2, R0, 0x7, RZ, 0xc0, !PT ;  /* 0x0000000700027812 */ /* 0x000fe200078ec0ff */
[----:B------:R-:W-:Y:S02]  /*0110*/  HFMA2 R10, -RZ, RZ, 0, 0 ;  /* 0x00000000ff0a7431 */ /* 0x000fe400000001ff */
[----:B------:R-:W-:Y:S01]  /*0120*/  IMAD R4, R4, R0, RZ ;  /* 0x0000000004047224 */ /* 0x000fe200078e02ff */
[----:B------:R-:W-:Y:S02]  /*0130*/  MOV R7, RZ ;  /* 0x000000ff00077202 */ /* 0x000fe40000000f00 */
[----:B------:R-:W-:-:S05]  /*0140*/  ISETP.NE.AND P0, PT, R2, RZ, PT ;  /* 0x000000ff0200720c */ /* 0x000fca0003f05270 */
[----:B------:R-:W-:Y:S08]  /*0150*/  @!P1 BRA `(.L_x_0) ;  /* 0x0000000000fc9947 */ /* 0x000ff00003800000 */
[----:B------:R-:W1:Y:S01]  /*0160*/  LDCU.64 UR6, c[0x0][0x380] ;  /* 0x00007000ff0677ac */ /* 0x000e620008000a00 */
[C---:B------:R-:W-:Y:S01]  /*0170*/  LOP3.LUT R7, R0.reuse, 0x7ffffff8, RZ, 0xc0, !PT ;  /* 0x7ffffff800077812 */ /* 0x040fe200078ec0ff */
[C-C-:B------:R-:W-:Y:S01]  /*0180*/  IMAD R11, R0.reuse, 0x3, R3.reuse ;  /* 0x00000003000b7824 */ /* 0x140fe200078e0203 */
[CC--:B------:R-:W-:Y:S01]  /*0190*/  LEA R5, R0.reuse, R3.reuse, 0x1 ;  /* 0x0000000300057211 */ /* 0x0c0fe200078e08ff */
[C-C-:B------:R-:W-:Y:S01]  /*01a0*/  IMAD R15, R0.reuse, 0x5, R3.reuse ;  /* 0x00000005000f7824 */ /* 0x140fe200078e0203 */
[CC--:B------:R-:W-:Y:S01]  /*01b0*/  LEA R13, R0.reuse, R3.reuse, 0x2 ;  /* 0x00000003000d7211 */ /* 0x0c0fe200078e10ff */
[C-C-:B------:R-:W-:Y:S01]  /*01c0*/  IMAD R17, R0.reuse, 0x6, R3.reuse ;  /* 0x0000000600117824 */ /* 0x140fe200078e0203 */
[----:B------:R-:W-:Y:S01]  /*01d0*/  MOV R10, RZ ;  /* 0x000000ff000a7202 */ /* 0x000fe20000000f00 */
[----:B------:R-:W-:Y:S01]  /*01e0*/  IMAD R25, R0, 0x7, R3 ;  /* 0x0000000700197824 */ /* 0x000fe200078e0203 */
[----:B------:R-:W-:Y:S02]  /*01f0*/  MOV R8, R4 ;  /* 0x0000000400087202 */ /* 0x000fe40000000f00 */
[----:B------:R-:W-:-:S02]  /*0200*/  MOV R29, R3 ;  /* 0x00000003001d7202 */ /* 0x000fc40000000f00 */
[----:B------:R-:W-:Y:S02]  /*0210*/  IADD3 R6, PT, PT, -R7, RZ, RZ ;  /* 0x000000ff07067210 */ /* 0x000fe40007ffe1ff */
[----:B------:R-:W-:Y:S01]  /*0220*/  IADD3 R9, PT, PT, R0, UR4, R9 ;  /* 0x0000000400097c10 */ /* 0x000fe2000fffe009 */
[----:B-1----:R-:W-:-:S04]  /*0230*/  UIADD3 UR5, UP0, UPT, UR6, 0x10, URZ ;  /* 0x0000001006057890 */ /* 0x002fc8000ff1e0ff */
[----:B------:R-:W-:-:S12]  /*0240*/  UIADD3.X UR4, UPT, UPT, URZ, UR7, URZ, UP0, !UPT ;  /* 0x00000007ff047290 */ /* 0x000fd800087fe4ff */
.L_x_1:
[----:B------:R-:W1:Y:S01]  /*0250*/  LDC.64 R18, c[0x0][0x388] ;  /* 0x0000e200ff127b82 */ /* 0x000e620000000a00 */
[----:B------:R-:W-:Y:S02]  /*0260*/  MOV R20, UR5 ;  /* 0x0000000500147c02 */ /* 0x000fe40008000f00 */
[----:B------:R-:W-:-:S03]  /*0270*/  MOV R21, UR4 ;  /* 0x0000000400157c02 */ /* 0x000fc60008000f00 */
[----:B------:R-:W-:-:S05]  /*0280*/  IMAD.WIDE R20, R8, 0x4, R20 ;  /* 0x0000000408147825 */ /* 0x000fca00078e0214 */
[----:B0-----:R-:W2:Y:S04]  /*0290*/  LDG.E R12, desc[UR8][R20.64+-0x10] ;  /* 0xfffff008140c7981 */ /* 0x001ea8000c1e1900 */
[----:B------:R-:W3:Y:S04]  /*02a0*/  LDG.E R14, desc[UR8][R20.64+-0xc] ;  /* 0xfffff408140e7981 */ /* 0x000ee8000c1e1900 */
[----:B------:R-:W4:Y:S01]  /*02b0*/  LDG.E R28, desc[UR8][R20.64+-0x8] ;  /* 0xfffff808141c7981 */ /* 0x000f22000c1e1900 */
[----:B-1----:R-:W-:-:S03]  /*02c0*/  IMAD.WIDE.U32 R22, R29, 0x4, R18 ;  /* 0x000000041d167825 */ /* 0x002fc600078e0012 */
[----:B------:R-:W5:Y:S04]  /*02d0*/  LDG.E R16, desc[UR8][R20.64+-0x4] ;  /* 0xfffffc0814107981 */ /* 0x000f68000c1e1900 */
[----:B------:R-:W2:Y:S01]  /*02e0*/  LDG.E R23, desc[UR8][R22.64] ;  /* 0x0000000816177981 */ /* 0x000ea2000c1e1900 */
[----:B------:R-:W-:-:S04]  /*02f0*/  IMAD.WIDE.U32 R26, R9, 0x4, R18 ;  /* 0x00000004091a7825 */ /* 0x000fc800078e0012 */
[----:B--2---:R-:W-:Y:S01]  /*0300*/  FFMA R10, R12, R23, R10 ;  /* 0x000000170c0a7223 */ /* 0x004fe2000000000a */
[--C-:B------:R-:W-:Y:S01]  /*0310*/  IMAD.WIDE.U32 R22, R5, 0x4, R18.reuse ;  /* 0x0000000405167825 */ /* 0x100fe200078e0012 */
[----:B------:R0:W3:Y:S05]  /*0320*/  LDG.E R12, desc[UR8][R26.64] ;  /* 0x000000081a0c7981 */ /* 0x0000ea000c1e1900 */
[----:B------:R-:W4:Y:S01]  /*0330*/  LDG.E R23, desc[UR8][R22.64] ;  /* 0x0000000816177981 */ /* 0x000f22000c1e1900 */
[----:B0-----:R-:W-:-:S05]  /*0340*/  IMAD.WIDE.U32 R26, R11, 0x4, R18 ;  /* 0x000000040b1a7825 */ /* 0x001fca00078e0012 */
[----:B------:R0:W5:Y:S02]  /*0350*/  LDG.E R24, desc[UR8][R26.64] ;  /* 0x000000081a187981 */ /* 0x000164000c1e1900 */
[----:B0-----:R-:W-:-:S04]  /*0360*/  IMAD.WIDE.U32 R26, R13, 0x4, R18 ;  /* 0x000000040d1a7825 */ /* 0x001fc800078e0012 */
[----:B---3--:R-:W-:Y:S02]  /*0370*/  FFMA R10, R14, R12, R10 ;  /* 0x0000000c0e0a7223 */ /* 0x008fe4000000000a */
[----:B------:R-:W2:Y:S02]  /*0380*/  LDG.E R14, desc[UR8][R20.64+0x4] ;  /* 0x00000408140e7981 */ /* 0x000ea4000c1e1900 */
[----:B----4-:R-:W-:Y:S01]  /*0390*/  FFMA R10, R28, R23, R10 ;  /* 0x000000171c0a7223 */ /* 0x010fe2000000000a */
[----:B------:R-:W-:Y:S01]  /*03a0*/  IMAD.WIDE.U32 R22, R15, 0x4, R18 ;  /* 0x000000040f167825 */ /* 0x000fe200078e0012 */
[----:B------:R-:W3:Y:S04]  /*03b0*/  LDG.E R12, desc[UR8][R20.64+0x8] ;  /* 0x00000808140c7981 */ /* 0x000ee8000c1e1900 */
[----:B------:R-:W4:Y:S01]  /*03c0*/  LDG.E R28, desc[UR8][R20.64+0xc] ;  /* 0x00000c08141c7981 */ /* 0x000f22000c1e1900 */
[----:B-----5:R-:W-:-:S03]  /*03d0*/  FFMA R10, R16, R24, R10 ;  /* 0x00000018100a7223 */ /* 0x020fc6000000000a */
[----:B------:R-:W2:Y:S04]  /*03e0*/  LDG.E R23, desc[UR8][R22.64] ;  /* 0x0000000816177981 */ /* 0x000ea8000c1e1900 */
[----:B------:R0:W5:Y:S04]  /*03f0*/  LDG.E R24, desc[UR8][R26.64] ;  /* 0x000000081a187981 */ /* 0x000168000c1e1900 */
[----:B------:R-:W5:Y:S01]  /*0400*/  LDG.E R16, desc[UR8][R20.64] ;  /* 0x0000000814107981 */ /* 0x000f62000c1e1900 */
[----:B0-----:R-:W-:-:S04]  /*0410*/  IMAD.WIDE.U32 R26, R17, 0x4, R18 ;  /* 0x00000004111a7825 */ /* 0x001fc800078e0012 */
[----:B------:R-:W-:Y:S02]  /*0420*/  IMAD.WIDE.U32 R18, R25, 0x4, R18 ;  /* 0x0000000419127825 */ /* 0x000fe400078e0012 */
[----:B------:R-:W3:Y:S04]  /*0430*/  LDG.E R27, desc[UR8][R26.64] ;  /* 0x000000081a1b7981 */ /* 0x000ee8000c1e1900 */
[----:B------:R-:W4:Y:S01]  /*0440*/  LDG.E R19, desc[UR8][R18.64] ;  /* 0x0000000812137981 */ /* 0x000f22000c1e1900 */
[----:B------:R-:W-:-:S04]  /*0450*/  IADD3 R6, PT, PT, R6, 0x8, RZ ;  /* 0x0000000806067810 */ /* 0x000fc80007ffe0ff */
[----:B------:R-:W-:Y:S02]  /*0460*/  ISETP.NE.AND P1, PT, R6, RZ, PT ;  /* 0x000000ff0600720c */ /* 0x000fe40003f25270 */
[C---:B------:R-:W-:Y:S02]  /*0470*/  LEA R9, R0.reuse, R9, 0x3 ;  /* 0x0000000900097211 */ /* 0x040fe400078e18ff */
[C---:B------:R-:W-:Y:S02]  /*0480*/  LEA R5, R0.reuse, R5, 0x3 ;  /* 0x0000000500057211 */ /* 0x040fe400078e18ff */
[C---:B------:R-:W-:Y:S02]  /*0490*/  LEA R11, R0.reuse, R11, 0x3 ;  /* 0x0000000b000b7211 */ /* 0x040fe400078e18ff */
[C---:B------:R-:W-:Y:S02]  /*04a0*/  LEA R13, R0.reuse, R13, 0x3 ;  /* 0x0000000d000d7211 */ /* 0x040fe400078e18ff */
[----:B------:R-:W-:-:S02]  /*04b0*/  LEA R15, R0, R15, 0x3 ;  /* 0x0000000f000f7211 */ /* 0x000fc400078e18ff */
[C---:B------:R-:W-:Y:S02]  /*04c0*/  LEA R17, R0.reuse, R17, 0x3 ;  /* 0x0000001100117211 */ /* 0x040fe400078e18ff */
[C---:B------:R-:W-:Y:S02]  /*04d0*/  LEA R25, R0.reuse, R25, 0x3 ;  /* 0x0000001900197211 */ /* 0x040fe400078e18ff */
[----:B------:R-:W-:Y:S02]  /*04e0*/  LEA R29, R0, R29, 0x3 ;  /* 0x0000001d001d7211 */ /* 0x000fe400078e18ff */
[----:B------:R-:W-:Y:S01]  /*04f0*/  IADD3 R8, PT, PT, R8, 0x8, RZ ;  /* 0x0000000808087810 */ /* 0x000fe20007ffe0ff */
[----:B-----5:R-:W-:-:S04]  /*0500*/  FFMA R10, R16, R24, R10 ;  /* 0x00000018100a7223 */ /* 0x020fc8000000000a */
[----:B--2---:R-:W-:-:S04]  /*0510*/  FFMA R10, R14, R23, R10 ;  /* 0x000000170e0a7223 */ /* 0x004fc8000000000a */
[----:B---3--:R-:W-:-:S04]  /*0520*/  FFMA R10, R12, R27, R10 ;  /* 0x0000001b0c0a7223 */ /* 0x008fc8000000000a */
[----:B----4-:R-:W-:Y:S01]  /*0530*/  FFMA R10, R28, R19, R10 ;  /* 0x000000131c0a7223 */ /* 0x010fe2000000000a */
[----:B------:R-:W-:Y:S06]  /*0540*/  @P1 BRA `(.L_x_1) ;  /* 0xfffffffc00401947 */ /* 0x000fec000383ffff */
.L_x_0:
[----:B------:R-:W-:Y:S05]  /*0550*/  @!P0 BRA `(.L_x_2) ;  /* 0x0000000000e48947 */ /* 0x000fea0003800000 */
[----:B------:R-:W-:Y:S02]  /*0560*/  ISETP.GE.U32.AND P0, PT, R2, 0x4, PT ;  /* 0x000000040200780c */ /* 0x000fe40003f06070 */
[----:B------:R-:W-:-:S04]  /*0570*/  LOP3.LUT R6, R0, 0x3, RZ, 0xc0, !PT ;  /* 0x0000000300067812 */ /* 0x000fc800078ec0ff */
[----:B------:R-:W-:-:S07]  /*0580*/  ISETP.NE.AND P1, PT, R6, RZ, PT ;  /* 0x000000ff0600720c */ /* 0x000fce0003f25270 */
[----:B------:R-:W-:Y:S06]  /*0590*/  @!P0 BRA `(.L_x_3) ;  /* 0x0000000000648947 */ /* 0x000fec0003800000 */
[----:B------:R-:W1:Y:S01]  /*05a0*/  LDC.64 R8, c[0x0][0x388] ;  /* 0x0000e200ff087b82 */ /* 0x000e620000000a00 */
[----:B------:R-:W-:Y:S01]  /*05b0*/  IMAD R19, R7, R0, R3 ;  /* 0x0000000007137224 */ /* 0x000fe200078e0203 */
[----:B------:R-:W-:-:S04]  /*05c0*/  IADD3 R5, PT, PT, R4, R7, RZ ;  /* 0x0000000704057210 */ /* 0x000fc80007ffe0ff */
[-C--:B------:R-:W-:Y:S02]  /*05d0*/  IADD3 R17, PT, PT, R19, R0.reuse, RZ ;  /* 0x0000000013117210 */ /* 0x080fe40007ffe0ff */
[----:B------:R-:W2:Y:S02]  /*05e0*/  LDC.64 R12, c[0x0][0x380] ;  /* 0x0000e000ff0c7b82 */ /* 0x000ea40000000a00 */
[----:B------:R-:W-:Y:S01]  /*05f0*/  IADD3 R11, PT, PT, R17, R0, RZ ;  /* 0x00000000110b7210 */ /* 0x000fe20007ffe0ff */
[----:B-1----:R-:W-:-:S04]  /*0600*/  IMAD.WIDE.U32 R18, R19, 0x4, R8 ;  /* 0x0000000413127825 */ /* 0x002fc800078e0008 */
[----:B------:R-:W-:Y:S02]  /*0610*/  IMAD.WIDE.U32 R16, R17, 0x4, R8 ;  /* 0x0000000411107825 */ /* 0x000fe400078e0008 */
[----:B0-----:R-:W3:Y:S02]  /*0620*/  LDG.E R18, desc[UR8][R18.64] ;  /* 0x0000000812127981 */ /* 0x001ee4000c1e1900 */
[----:B--2---:R-:W-:Y:S02]  /*0630*/  IMAD.WIDE R12, R5, 0x4, R12 ;  /* 0x00000004050c7825 */ /* 0x004fe400078e020c */
[----:B------:R-:W2:Y:S02]  /*0640*/  LDG.E R16, desc[UR8][R16.64] ;  /* 0x0000000810107981 */ /* 0x000ea4000c1e1900 */
[C-C-:B------:R-:W-:Y:S01]  /*0650*/  IMAD.WIDE.U32 R14, R11.reuse, 0x4, R8.reuse ;  /* 0x000000040b0e7825 */ /* 0x140fe200078e0008 */
[----:B------:R-:W-:Y:S01]  /*0660*/  IADD3 R11, PT, PT, R11, R0, RZ ;  /* 0x000000000b0b7210 */ /* 0x000fe20007ffe0ff */
[----:B------:R-:W3:Y:S04]  /*0670*/  LDG.E R5, desc[UR8][R12.64] ;  /* 0x000000080c057981 */ /* 0x000ee8000c1e1900 */
[----:B------:R-:W2:Y:S01]  /*0680*/  LDG.E R2, desc[UR8][R12.64+0x4] ;  /* 0x000004080c027981 */ /* 0x000ea2000c1e1900 */
[----:B------:R-:W-:-:S03]  /*0690*/  IMAD.WIDE.U32 R8, R11, 0x4, R8 ;  /* 0x000000040b087825 */ /* 0x000fc600078e0008 */
[----:B------:R-:W4:Y:S04]  /*06a0*/  LDG.E R14, desc[UR8][R14.64] ;  /* 0x000000080e0e7981 */ /* 0x000f28000c1e1900 */
[----:B------:R-:W4:Y:S04]  /*06b0*/  LDG.E R11, desc[UR8][R12.64+0x8] ;  /* 0x000008080c0b7981 */ /* 0x000f28000c1e1900 */
[----:B------:R-:W5:Y:S04]  /*06c0*/  LDG.E R21, desc[UR8][R12.64+0xc] ;  /* 0x00000c080c157981 */ /* 0x000f68000c1e1900 */
[----:B------:R-:W5:Y:S01]  /*06d0*/  LDG.E R8, desc[UR8][R8.64] ;  /* 0x0000000808087981 */ /* 0x000f62000c1e1900 */
[----:B------:R-:W-:Y:S01]  /*06e0*/  IADD3 R7, PT, PT, R7, 0x4, RZ ;  /* 0x0000000407077810 */ /* 0x000fe20007ffe0ff */
[----:B---3--:R-:W-:-:S04]  /*06f0*/  FFMA R5, R5, R18, R10 ;  /* 0x0000001205057223 */ /* 0x008fc8000000000a */
[----:B--2---:R-:W-:-:S04]  /*0700*/  FFMA R2, R2, R16, R5 ;  /* 0x0000001002027223 */ /* 0x004fc80000000005 */
[----:B----4-:R-:W-:-:S04]  /*0710*/  FFMA R2, R11, R14, R2 ;  /* 0x0000000e0b027223 */ /* 0x010fc80000000002 */
[----:B-----5:R-:W-:-:S07]  /*0720*/  FFMA R10, R21, R8, R2 ;  /* 0x00000008150a7223 */ /* 0x020fce0000000002 */
.L_x_3:
[----:B------:R-:W-:Y:S05]  /*0730*/  @!P1 BRA `(.L_x_2) ;  /* 0x00000000006c9947 */ /* 0x000fea0003800000 */
[----:B------:R-:W1:Y:S01]  /*0740*/  LDC.64 R18, c[0x0][0x388] ;  /* 0x0000e200ff127b82 */ /* 0x000e620000000a00 */
[----:B------:R-:W-:Y:S02]  /*0750*/  ISETP.NE.AND P0, PT, R6, 0x1, PT ;  /* 0x000000010600780c */ /* 0x000fe40003f05270 */
[----:B------:R-:W-:-:S04]  /*0760*/  LOP3.LUT R2, R0, 0x1, RZ, 0xc0, !PT ;  /* 0x0000000100027812 */ /* 0x000fc800078ec0ff */
[----:B------:R-:W-:Y:S01]  /*0770*/  ISETP.NE.U32.AND P1, PT, R2, 0x1, PT ;  /* 0x000000010200780c */ /* 0x000fe20003f25070 */
[----:B------:R-:W2:Y:S06]  /*0780*/  LDC.64 R8, c[0x0][0x380] ;  /* 0x0000e000ff087b82 */ /* 0x000eac0000000a00 */
[C---:B------:R-:W-:Y:S01]  /*0790*/  @P0 IMAD R17, R7.reuse, R0, R3 ;  /* 0x0000000007110224 */ /* 0x040fe200078e0203 */
[----:B------:R-:W-:Y:S01]  /*07a0*/  @P0 IADD3 R5, PT, PT, R4, R7, RZ ;  /* 0x0000000704050210 */ /* 0x000fe20007ffe0ff */
[----:B------:R-:W3:Y:S01]  /*07b0*/  LDC.64 R14, c[0x0][0x380] ;  /* 0x0000e000ff0e7b82 */ /* 0x000ee20000000a00 */
[----:B------:R-:W-:-:S02]  /*07c0*/  @P0 IADD3 R7, PT, PT, R7, 0x2, RZ ;  /* 0x0000000207070810 */ /* 0x000fc40007ffe0ff */
[----:B------:R-:W-:-:S05]  /*07d0*/  @P0 IADD3 R11, PT, PT, R17, R0, RZ ;  /* 0x00000000110b0210 */ /* 0x000fca0007ffe0ff */
[----:B------:R-:W4:Y:S01]  /*07e0*/  LDC.64 R12, c[0x0][0x388] ;  /* 0x0000e200ff0c7b82 */ /* 0x000f220000000a00 */
[----:B-1----:R-:W-:-:S04]  /*07f0*/  @P0 IMAD.WIDE.U32 R16, R17, 0x4, R18 ;  /* 0x0000000411100825 */ /* 0x002fc800078e0012 */
[----:B------:R-:W-:Y:S02]  /*0800*/  @P0 IMAD.WIDE.U32 R18, R11, 0x4, R18 ;  /* 0x000000040b120825 */ /* 0x000fe400078e0012 */
[----:B0-----:R-:W5:Y:S02]  /*0810*/  @P0 LDG.E R16, desc[UR8][R16.64] ;  /* 0x0000000810100981 */ /* 0x001f64000c1e1900 */
[----:B--2---:R-:W-:Y:S01]  /*0820*/  @P0 IMAD.WIDE R8, R5, 0x4, R8 ;  /* 0x0000000405080825 */ /* 0x004fe200078e0208 */
[----:B------:R-:W-:Y:S01]  /*0830*/  @!P1 IADD3 R5, PT, PT, R4, R7, RZ ;  /* 0x0000000704059210 */ /* 0x000fe20007ffe0ff */
[----:B------:R-:W2:Y:S02]  /*0840*/  @P0 LDG.E R18, desc[UR8][R18.64] ;  /* 0x0000000812120981 */ /* 0x000ea4000c1e1900 */
[----:B------:R-:W-:Y:S02]  /*0850*/  @!P1 IMAD R7, R7, R0, R3 ;  /* 0x0000000007079224 */ /* 0x000fe400078e0203 */
[----:B------:R-:W5:Y:S01]  /*0860*/  @P0 LDG.E R11, desc[UR8][R8.64] ;  /* 0x00000008080b0981 */ /* 0x000f62000c1e1900 */
[----:B---3--:R-:W-:-:S03]  /*0870*/  @!P1 IMAD.WIDE R14, R5, 0x4, R14 ;  /* 0x00000004050e9825 */ /* 0x008fc600078e020e */
[----:B------:R-:W2:Y:S04]  /*0880*/  @P0 LDG.E R0, desc[UR8][R8.64+0x4] ;  /* 0x0000040808000981 */ /* 0x000ea8000c1e1900 */
[----:B------:R-:W3:Y:S01]  /*0890*/  @!P1 LDG.E R15, desc[UR8][R14.64] ;  /* 0x000000080e0f9981 */ /* 0x000ee2000c1e1900 */
[----:B----4-:R-:W-:-:S06]  /*08a0*/  @!P1 IMAD.WIDE.U32 R12, R7, 0x4, R12 ;  /* 0x00000004070c9825 */ /* 0x010fcc00078e000c */
[----:B------:R-:W3:Y:S01]  /*08b0*/  @!P1 LDG.E R12, desc[UR8][R12.64] ;  /* 0x000000080c0c9981 */ /* 0x000ee2000c1e1900 */
[----:B-----5:R-:W-:-:S04]  /*08c0*/  @P0 FFMA R11, R11, R16, R10 ;  /* 0x000000100b0b0223 */ /* 0x020fc8000000000a */
[----:B--2---:R-:W-:-:S04]  /*08d0*/  @P0 FFMA R10, R0, R18, R11 ;  /* 0x00000012000a0223 */ /* 0x004fc8000000000b */
[----:B---3--:R-:W-:-:S07]  /*08e0*/  @!P1 FFMA R10, R15, R12, R10 ;  /* 0x0000000c0f0a9223 */ /* 0x008fce000000000a */
.L_x_2:
[----:B------:R-:W1:Y:S01]  /*08f0*/  LDC.64 R6, c[0x0][0x390] ;  /* 0x0000e400ff067b82 */ /* 0x000e620000000a00 */
[----:B------:R-:W-:-:S05]  /*0900*/  IADD3 R3, PT, PT, R3, R4, RZ ;  /* 0x0000000403037210 */ /* 0x000fca0007ffe0ff */
[----:B-1----:R-:W-:-:S05]  /*0910*/  IMAD.WIDE R2, R3, 0x4, R6 ;  /* 0x0000000403027825 */ /* 0x002fca00078e0206 */
[----:B0-----:R-:W-:Y:S01]  /*0920*/  STG.E desc[UR8][R2.64], R10 ;  /* 0x0000000a02007986 */ /* 0x001fe2000c101908 */
[----:B------:R-:W-:Y:S05]  /*0930*/  EXIT ;  /* 0x000000000000794d */ /* 0x000fea0003800000 */
.L_x_4:
[----:B------:R-:W-:-:S00]  /*0940*/  BRA `(.L_x_4) ;  /* 0xfffffffc00fc7947 */ /* 0x000fc0000383ffff */
[----:B------:R-:W-:-:S00]  /*0950*/  NOP ;  /* 0x0000000000007918 */ /* 0x000fc00000000000 */
        /* <DEDUP_REMOVED lines=10> */
.L_x_5:


//--------------------- .nv.shared.reserved.0     --------------------------
	.section	.nv.shared.reserved.0,"aw",@nobits
	.weak		__nv_reservedSMEM_offset_0_alias
	.size		__nv_reservedSMEM_offset_0_alias, 0, 64
	.other		__nv_reservedSMEM_offset_0_alias,@"STO_CUDA_RESERVED_SHARED STV_DEFAULT"
__nv_reservedSMEM_offset_0_alias:
	.zero		0
	.zero		64


//--------------------- .nv.constant0._Z7mulMatsPfS_S_i --------------------------
	.section	.nv.constant0._Z7mulMatsPfS_S_i,"a",@progbits
	.sectionflags	@""
	.align	4
.nv.constant0._Z7mulMatsPfS_S_i:
	.zero		924


//--------------------- SYMBOLS --------------------------

	.type		.nv.reservedSmem.offset0,@object
	.size		.nv.reservedSmem.offset0,0x4
